//
// Generated by NVIDIA NVVM Compiler
//
// Compiler Build ID: CL-36424714
// Cuda compilation tools, release 13.0, V13.0.88
// Based on NVVM 20.0.0
//

.version 9.0
.target sm_100
.address_size 64

	// .globl	_Z6matrixPfii

.visible .entry _Z6matrixPfii(
	.param .u64 .ptr .align 1 _Z6matrixPfii_param_0,
	.param .u32 _Z6matrixPfii_param_1,
	.param .u32 _Z6matrixPfii_param_2
)
{
	.reg .pred 	%p<10>;
	.reg .b32 	%r<19>;
	.reg .b32 	%f<4>;
	.reg .b64 	%rd<9>;

	ld.param.u64 	%rd2, [_Z6matrixPfii_param_0];
	ld.param.u32 	%r4, [_Z6matrixPfii_param_2];
	cvta.to.global.u64 	%rd1, %rd2;
	mov.u32 	%r5, %ntid.x;
	mov.u32 	%r6, %ctaid.x;
	mov.u32 	%r7, %tid.x;
	mad.lo.s32 	%r8, %r5, %r6, %r7;
	mov.u32 	%r9, %ntid.y;
	mov.u32 	%r10, %ctaid.y;
	mov.u32 	%r11, %tid.y;
	mad.lo.s32 	%r12, %r9, %r10, %r11;
	max.s32 	%r13, %r8, %r12;
	setp.lt.s32 	%p1, %r13, %r4;
	setp.ge.s32 	%p2, %r13, %r4;
	add.s32 	%r14, %r4, -1;
	setp.eq.s32 	%p3, %r8, %r14;
	or.pred  	%p4, %p2, %p3;
	and.b32  	%r15, %r8, 1;
	setp.eq.b32 	%p5, %r15, 1;
	or.pred  	%p6, %p5, %p4;
	@%p6 bra 	$L__BB0_2;
	mad.lo.s32 	%r16, %r4, %r12, %r8;
	mul.wide.s32 	%rd3, %r16, 4;
	add.s64 	%rd4, %rd1, %rd3;
	ld.global.f32 	%f1, [%rd4];
	ld.global.f32 	%f2, [%rd4+4];
	st.global.f32 	[%rd4], %f2;
	st.global.f32 	[%rd4+4], %f1;
$L__BB0_2:
	setp.ge.s32 	%p7, %r8, %r12;
	not.pred 	%p8, %p1;
	or.pred  	%p9, %p7, %p8;
	@%p9 bra 	$L__BB0_4;
	mad.lo.s32 	%r17, %r4, %r12, %r8;
	mul.wide.s32 	%rd5, %r17, 4;
	add.s64 	%rd6, %rd1, %rd5;
	ld.global.f32 	%f3, [%rd6];
	mad.lo.s32 	%r18, %r4, %r8, %r12;
	mul.wide.s32 	%rd7, %r18, 4;
	add.s64 	%rd8, %rd1, %rd7;
	st.global.f32 	[%rd8], %f3;
$L__BB0_4:
	ret;

}


// ===== COMPILED SASS (sm_100) =====

	.target	sm_100

	.elftype	@"ET_EXEC"


//--------------------- .note.nv.tkinfo           --------------------------
	.section	.note.nv.tkinfo,"",@"SHT_NOTE"
	.sectionflags	@"SHF_NOTE_NV_TKINFO"
	.tkinfo
        /*0018*/ 	.word	0x00000002
        /*0030*/ 	.string	""
        /*0030*/ 	.string	"ptxas"
        /*0030*/ 	.string	"Cuda compilation tools, release 13.0, V13.0.88"
        /*0030*/ 	.string	"Build cuda_13.0.r13.0/compiler.36424714_0"
        /*0030*/ 	.string	"-arch sm_100 -m 64 "



//--------------------- .note.nv.cuinfo           --------------------------
	.section	.note.nv.cuinfo,"",@"SHT_NOTE"
	.sectionflags	@"SHF_NOTE_NV_CUINFO"
        /*0018*/ 	.short	0x0002
        /*001a*/ 	.short	0x0064
        /*001c*/ 	.short	0x0082
	.zero		2


//--------------------- .nv.info                  --------------------------
	.section	.nv.info,"",@"SHT_CUDA_INFO"
	.align	4


	//----- nvinfo : EIATTR_REGCOUNT
	.align		4
        /*0000*/ 	.byte	0x04, 0x2f
        /*0002*/ 	.short	(.L_1 - .L_0)
	.align		4
.L_0:
        /*0004*/ 	.word	index@(_Z6matrixPfii)
        /*0008*/ 	.word	0x0000000c


	//----- nvinfo : EIATTR_FRAME_SIZE
	.align		4
.L_1:
        /*000c*/ 	.byte	0x04, 0x11
        /*000e*/ 	.short	(.L_3 - .L_2)
	.align		4
.L_2:
        /*0010*/ 	.word	index@(_Z6matrixPfii)
        /*0014*/ 	.word	0x00000000


	//----- nvinfo : EIATTR_MIN_STACK_SIZE
	.align		4
.L_3:
        /*0018*/ 	.byte	0x04, 0x12
        /*001a*/ 	.short	(.L_5 - .L_4)
	.align		4
.L_4:
        /*001c*/ 	.word	index@(_Z6matrixPfii)
        /*0020*/ 	.word	0x00000000
.L_5:


//--------------------- .nv.compat                --------------------------
	.section	.nv.compat,"",@"SHT_CUDA_COMPAT_INFO"
	.align	4
        /*0000*/ 	.byte	0x02, 0x09, 0x00, 0x00, 0x02, 0x02, 0x01, 0x00, 0x02, 0x05, 0x05, 0x00, 0x03, 0x07, 0x01, 0x01
        /*0010*/ 	.byte	0x02, 0x03, 0x00, 0x00, 0x02, 0x06, 0x01, 0x00, 0x04, 0x0b, 0x08, 0x00, 0x09, 0x00, 0x00, 0x00
        /*0020*/ 	.byte	0x00, 0x00, 0x00, 0x00


//--------------------- .nv.info._Z6matrixPfii    --------------------------
	.section	.nv.info._Z6matrixPfii,"",@"SHT_CUDA_INFO"
	.sectionflags	@""
	.align	4


	//----- nvinfo : EIATTR_CUDA_API_VERSION
	.align		4
        /*0000*/ 	.byte	0x04, 0x37
        /*0002*/ 	.short	(.L_7 - .L_6)
.L_6:
        /*0004*/ 	.word	0x00000082


	//----- nvinfo : EIATTR_KPARAM_INFO
	.align		4
.L_7:
        /*0008*/ 	.byte	0x04, 0x17
        /*000a*/ 	.short	(.L_9 - .L_8)
.L_8:
        /*000c*/ 	.word	0x00000000
        /*0010*/ 	.short	0x0002
        /*0012*/ 	.short	0x000c
        /*0014*/ 	.byte	0x00, 0xf0, 0x11, 0x00


	//----- nvinfo : EIATTR_KPARAM_INFO
	.align		4
.L_9:
        /*0018*/ 	.byte	0x04, 0x17
        /*001a*/ 	.short	(.L_11 - .L_10)
.L_10:
        /*001c*/ 	.word	0x00000000
        /*0020*/ 	.short	0x0001
        /*0022*/ 	.short	0x0008
        /*0024*/ 	.byte	0x00, 0xf0, 0x11, 0x00


	//----- nvinfo : EIATTR_KPARAM_INFO
	.align		4
.L_11:
        /*0028*/ 	.byte	0x04, 0x17
        /*002a*/ 	.short	(.L_13 - .L_12)
.L_12:
        /*002c*/ 	.word	0x00000000
        /*0030*/ 	.short	0x0000
        /*0032*/ 	.short	0x0000
        /*0034*/ 	.byte	0x00, 0xf5, 0x21, 0x00


	//----- nvinfo : EIATTR_SPARSE_MMA_MASK
	.align		4
.L_13:
        /*0038*/ 	.byte	0x03, 0x50
        /*003a*/ 	.short	0x0000


	//----- nvinfo : EIATTR_MAXREG_COUNT
	.align		4
        /*003c*/ 	.byte	0x03, 0x1b
        /*003e*/ 	.short	0x00ff


	//----- nvinfo : EIATTR_MERCURY_ISA_VERSION
	.align		4
        /*0040*/ 	.byte	0x03, 0x5f
        /*0042*/ 	.short	0x0101


	//----- nvinfo : EIATTR_VRC_CTA_INIT_COUNT
	.align		4
        /*0044*/ 	.byte	0x02, 0x4a
	.zero		1
	.zero		1


	//----- nvinfo : EIATTR_EXIT_INSTR_OFFSETS
	.align		4
        /*0048*/ 	.byte	0x04, 0x1c
        /*004a*/ 	.short	(.L_15 - .L_14)


	//   ....[0]....
.L_14:
        /*004c*/ 	.word	0x000001d0


	//   ....[1]....
        /*0050*/ 	.word	0x00000250


	//----- nvinfo : EIATTR_CRS_STACK_SIZE
	.align		4
.L_15:
        /*0054*/ 	.byte	0x04, 0x1e
        /*0056*/ 	.short	(.L_17 - .L_16)
.L_16:
        /*0058*/ 	.word	0x00000000


	//----- nvinfo : EIATTR_CBANK_PARAM_SIZE
	.align		4
.L_17:
        /*005c*/ 	.byte	0x03, 0x19
        /*005e*/ 	.short	0x0010


	//----- nvinfo : EIATTR_PARAM_CBANK
	.align		4
        /*0060*/ 	.byte	0x04, 0x0a
        /*0062*/ 	.short	(.L_19 - .L_18)
	.align		4
.L_18:
        /*0064*/ 	.word	index@(.nv.constant0._Z6matrixPfii)
        /*0068*/ 	.short	0x0380
        /*006a*/ 	.short	0x0010


	//----- nvinfo : EIATTR_SW_WAR
	.align		4
.L_19:
        /*006c*/ 	.byte	0x04, 0x36
        /*006e*/ 	.short	(.L_21 - .L_20)
.L_20:
        /*0070*/ 	.word	0x00000008
.L_21:


//--------------------- .nv.callgraph             --------------------------
	.section	.nv.callgraph,"",@"SHT_CUDA_CALLGRAPH"
	.align	4
	.sectionentsize	8
	.align		4
        /*0000*/ 	.word	0x00000000
	.align		4
        /*0004*/ 	.word	0xffffffff
	.align		4
        /*0008*/ 	.word	0x00000000
	.align		4
        /*000c*/ 	.word	0xfffffffe
	.align		4
        /*0010*/ 	.word	0x00000000
	.align		4
        /*0014*/ 	.word	0xfffffffd
	.align		4
        /*0018*/ 	.word	0x00000000
	.align		4
        /*001c*/ 	.word	0xfffffffc


//--------------------- .text._Z6matrixPfii       --------------------------
	.section	.text._Z6matrixPfii,"ax",@progbits
	.align	128
        .global         _Z6matrixPfii
        .type           _Z6matrixPfii,@function
        .size           _Z6matrixPfii,(.L_x_3 - _Z6matrixPfii)
        .other          _Z6matrixPfii,@"STO_CUDA_ENTRY STV_DEFAULT"
_Z6matrixPfii:
.text._Z6matrixPfii:
[----:B------:R-:W-:Y:S01]  /*0000*/  LDC R1, c[0x0][0x37c] ;  /* 0x0000df00ff017b82 */ /* 0x000fe20000000800 */
[----:B------:R-:W0:Y:S01]  /*0010*/  S2R R0, SR_CTAID.X ;  /* 0x0000000000007919 */ /* 0x000e220000002500 */
[----:B------:R-:W0:Y:S01]  /*0020*/  LDCU UR5, c[0x0][0x360] ;  /* 0x00006c00ff0577ac */ /* 0x000e220008000800 */
[----:B------:R-:W-:Y:S01]  /*0030*/  BSSY.RECONVERGENT B0, `(.L_x_0) ;  /* 0x0000019000007945 */ /* 0x000fe20003800200 */
[----:B------:R-:W0:Y:S01]  /*0040*/  S2R R3, SR_TID.X ;  /* 0x0000000000037919 */ /* 0x000e220000002100 */
[----:B------:R-:W1:Y:S01]  /*0050*/  LDCU UR7, c[0x0][0x38c] ;  /* 0x00007180ff0777ac */ /* 0x000e620008000800 */
[----:B------:R-:W2:Y:S01]  /*0060*/  S2R R7, SR_CTAID.Y ;  /* 0x0000000000077919 */ /* 0x000ea20000002600 */
[----:B------:R-:W2:Y:S01]  /*0070*/  LDCU UR6, c[0x0][0x364] ;  /* 0x00006c80ff0677ac */ /* 0x000ea20008000800 */
[----:B------:R-:W2:Y:S01]  /*0080*/  S2R R2, SR_TID.Y ;  /* 0x0000000000027919 */ /* 0x000ea20000002200 */
[----:B-1----:R-:W-:Y:S01]  /*0090*/  UIADD3 UR4, UPT, UPT, UR7, -0x1, URZ ;  /* 0xffffffff07047890 */ /* 0x002fe2000fffe0ff */
[----:B0-----:R-:W-:-:S05]  /*00a0*/  IMAD R0, R0, UR5, R3 ;  /* 0x0000000500007c24 */ /* 0x001fca000f8e0203 */
[----:B------:R-:W-:-:S05]  /*00b0*/  ISETP.NE.AND P1, PT, R0, UR4, PT ;  /* 0x0000000400007c0c */ /* 0x000fca000bf25270 */
[----:B------:R-:W0:Y:S01]  /*00c0*/  LDCU.64 UR4, c[0x0][0x358] ;  /* 0x00006b00ff0477ac */ /* 0x000e220008000a00 */
[----:B------:R-:W-:Y:S01]  /*00d0*/  LOP3.LUT R3, R0, 0x1, RZ, 0xc0, !PT ;  /* 0x0000000100037812 */ /* 0x000fe200078ec0ff */
[----:B--2---:R-:W-:-:S05]  /*00e0*/  IMAD R7, R7, UR6, R2 ;  /* 0x0000000607077c24 */ /* 0x004fca000f8e0202 */
[----:B------:R-:W-:-:S04]  /*00f0*/  VIMNMX R2, PT, PT, R0, R7, !PT ;  /* 0x0000000700027248 */ /* 0x000fc80007fe0100 */
[C---:B------:R-:W-:Y:S02]  /*0100*/  ISETP.GE.OR P1, PT, R2.reuse, UR7, !P1 ;  /* 0x0000000702007c0c */ /* 0x040fe4000cf26670 */
[----:B------:R-:W-:Y:S02]  /*0110*/  ISETP.GE.AND P0, PT, R2, UR7, PT ;  /* 0x0000000702007c0c */ /* 0x000fe4000bf06270 */
[----:B------:R-:W-:Y:S02]  /*0120*/  ISETP.EQ.U32.OR P1, PT, R3, 0x1, P1 ;  /* 0x000000010300780c */ /* 0x000fe40000f22470 */
[----:B------:R-:W-:-:S11]  /*0130*/  ISETP.GE.OR P0, PT, R0, R7, P0 ;  /* 0x000000070000720c */ /* 0x000fd60000706670 */
[----:B0-----:R-:W-:Y:S05]  /*0140*/  @P1 BRA `(.L_x_1) ;  /* 0x00000000001c1947 */ /* 0x001fea0003800000 */
[----:B------:R-:W0:Y:S01]  /*0150*/  LDC.64 R2, c[0x0][0x380] ;  /* 0x0000e000ff027b82 */ /* 0x000e220000000a00 */
[----:B------:R-:W-:-:S04]  /*0160*/  IMAD R5, R7, UR7, R0 ;  /* 0x0000000707057c24 */ /* 0x000fc8000f8e0200 */
[----:B0-----:R-:W-:-:S05]  /*0170*/  IMAD.WIDE R2, R5, 0x4, R2 ;  /* 0x0000000405027825 */ /* 0x001fca00078e0202 */
[----:B------:R-:W2:Y:S04]  /*0180*/  LDG.E R9, desc[UR4][R2.64+0x4] ;  /* 0x0000040402097981 */ /* 0x000ea8000c1e1900 */
[----:B------:R-:W3:Y:S04]  /*0190*/  LDG.E R5, desc[UR4][R2.64] ;  /* 0x0000000402057981 */ /* 0x000ee8000c1e1900 */
[----:B--2---:R0:W-:Y:S04]  /*01a0*/  STG.E desc[UR4][R2.64], R9 ;  /* 0x0000000902007986 */ /* 0x0041e8000c101904 */
[----:B---3--:R0:W-:Y:S02]  /*01b0*/  STG.E desc[UR4][R2.64+0x4], R5 ;  /* 0x0000040502007986 */ /* 0x0081e4000c101904 */
.L_x_1:
[----:B------:R-:W-:Y:S05]  /*01c0*/  BSYNC.RECONVERGENT B0 ;  /* 0x0000000000007941 */ /* 0x000fea0003800200 */
.L_x_0:
[----:B------:R-:W-:Y:S05]  /*01d0*/  @P0 EXIT ;  /* 0x000000000000094d */ /* 0x000fea0003800000 */
[----:B0-----:R-:W0:Y:S01]  /*01e0*/  LDC.64 R2, c[0x0][0x380] ;  /* 0x0000e000ff027b82 */ /* 0x001e220000000a00 */
[----:B------:R-:W-:-:S04]  /*01f0*/  IMAD R5, R7, UR7, R0 ;  /* 0x0000000707057c24 */ /* 0x000fc8000f8e0200 */
[----:B0-----:R-:W-:-:S06]  /*0200*/  IMAD.WIDE R4, R5, 0x4, R2 ;  /* 0x0000000405047825 */ /* 0x001fcc00078e0202 */
[----:B------:R-:W2:Y:S01]  /*0210*/  LDG.E R5, desc[UR4][R4.64] ;  /* 0x0000000404057981 */ /* 0x000ea2000c1e1900 */
[----:B------:R-:W-:-:S04]  /*0220*/  IMAD R7, R0, UR7, R7 ;  /* 0x0000000700077c24 */ /* 0x000fc8000f8e0207 */
[----:B------:R-:W-:-:S05]  /*0230*/  IMAD.WIDE R2, R7, 0x4, R2 ;  /* 0x0000000407027825 */ /* 0x000fca00078e0202 */
[----:B--2---:R-:W-:Y:S01]  /*0240*/  STG.E desc[UR4][R2.64], R5 ;  /* 0x0000000502007986 */ /* 0x004fe2000c101904 */
[----:B------:R-:W-:Y:S05]  /*0250*/  EXIT ;  /* 0x000000000000794d */ /* 0x000fea0003800000 */
.L_x_2:
[----:B------:R-:W-:-:S00]  /*0260*/  BRA `(.L_x_2) ;  /* 0xfffffffc00fc7947 */ /* 0x000fc0000383ffff */
[----:B------:R-:W-:-:S00]  /*0270*/  NOP ;  /* 0x0000000000007918 */ /* 0x000fc00000000000 */
        /* <DEDUP_REMOVED lines=8> */
.L_x_3:


//--------------------- .nv.shared.reserved.0     --------------------------
	.section	.nv.shared.reserved.0,"aw",@nobits
	.weak		__nv_reservedSMEM_offset_0_alias
	.size		__nv_reservedSMEM_offset_0_alias, 0, 64
	.other		__nv_reservedSMEM_offset_0_alias,@"STO_CUDA_RESERVED_SHARED STV_DEFAULT"
__nv_reservedSMEM_offset_0_alias:
	.zero		0
	.zero		64


//--------------------- .nv.constant0._Z6matrixPfii --------------------------
	.section	.nv.constant0._Z6matrixPfii,"a",@progbits
	.sectionflags	@""
	.align	4
.nv.constant0._Z6matrixPfii:
	.zero		912


//--------------------- SYMBOLS --------------------------

	.type		.nv.reservedSmem.offset0,@object
	.size		.nv.reservedSmem.offset0,0x4
